//
// Generated by NVIDIA NVVM Compiler
//
// Compiler Build ID: CL-36424714
// Cuda compilation tools, release 13.0, V13.0.88
// Based on NVVM 20.0.0
//

.version 9.0
.target sm_100
.address_size 64

	// .globl	_Z3addPiS_S_

.visible .entry _Z3addPiS_S_(
	.param .u64 .ptr .align 1 _Z3addPiS_S__param_0,
	.param .u64 .ptr .align 1 _Z3addPiS_S__param_1,
	.param .u64 .ptr .align 1 _Z3addPiS_S__param_2
)
{
	.reg .pred 	%p<2>;
	.reg .b32 	%r<8>;
	.reg .b64 	%rd<11>;

	ld.param.u64 	%rd1, [_Z3addPiS_S__param_0];
	ld.param.u64 	%rd2, [_Z3addPiS_S__param_1];
	ld.param.u64 	%rd3, [_Z3addPiS_S__param_2];
	mov.u32 	%r2, %tid.x;
	mov.u32 	%r3, %ctaid.x;
	mov.u32 	%r4, %ntid.x;
	mad.lo.s32 	%r1, %r3, %r4, %r2;
	setp.gt.s32 	%p1, %r1, 199;
	@%p1 bra 	$L__BB0_2;
	cvta.to.global.u64 	%rd4, %rd1;
	cvta.to.global.u64 	%rd5, %rd2;
	cvta.to.global.u64 	%rd6, %rd3;
	mul.wide.s32 	%rd7, %r1, 4;
	add.s64 	%rd8, %rd4, %rd7;
	ld.global.u32 	%r5, [%rd8];
	add.s64 	%rd9, %rd5, %rd7;
	ld.global.u32 	%r6, [%rd9];
	add.s32 	%r7, %r6, %r5;
	add.s64 	%rd10, %rd6, %rd7;
	st.global.u32 	[%rd10], %r7;
$L__BB0_2:
	ret;

}


// ===== COMPILED SASS (sm_100) =====

	.target	sm_100

	.elftype	@"ET_EXEC"


//--------------------- .note.nv.tkinfo           --------------------------
	.section	.note.nv.tkinfo,"",@"SHT_NOTE"
	.sectionflags	@"SHF_NOTE_NV_TKINFO"
	.tkinfo
        /*0018*/ 	.word	0x00000002
        /*0030*/ 	.string	""
        /*0030*/ 	.string	"ptxas"
        /*0030*/ 	.string	"Cuda compilation tools, release 13.0, V13.0.88"
        /*0030*/ 	.string	"Build cuda_13.0.r13.0/compiler.36424714_0"
        /*0030*/ 	.string	"-arch sm_100 -m 64 "



//--------------------- .note.nv.cuinfo           --------------------------
	.section	.note.nv.cuinfo,"",@"SHT_NOTE"
	.sectionflags	@"SHF_NOTE_NV_CUINFO"
        /*0018*/ 	.short	0x0002
        /*001a*/ 	.short	0x0064
        /*001c*/ 	.short	0x0082
	.zero		2


//--------------------- .nv.info                  --------------------------
	.section	.nv.info,"",@"SHT_CUDA_INFO"
	.align	4


	//----- nvinfo : EIATTR_REGCOUNT
	.align		4
        /*0000*/ 	.byte	0x04, 0x2f
        /*0002*/ 	.short	(.L_1 - .L_0)
	.align		4
.L_0:
        /*0004*/ 	.word	index@(_Z3addPiS_S_)
        /*0008*/ 	.word	0x0000000c


	//----- nvinfo : EIATTR_FRAME_SIZE
	.align		4
.L_1:
        /*000c*/ 	.byte	0x04, 0x11
        /*000e*/ 	.short	(.L_3 - .L_2)
	.align		4
.L_2:
        /*0010*/ 	.word	index@(_Z3addPiS_S_)
        /*0014*/ 	.word	0x00000000


	//----- nvinfo : EIATTR_MIN_STACK_SIZE
	.align		4
.L_3:
        /*0018*/ 	.byte	0x04, 0x12
        /*001a*/ 	.short	(.L_5 - .L_4)
	.align		4
.L_4:
        /*001c*/ 	.word	index@(_Z3addPiS_S_)
        /*0020*/ 	.word	0x00000000
.L_5:


//--------------------- .nv.compat                --------------------------
	.section	.nv.compat,"",@"SHT_CUDA_COMPAT_INFO"
	.align	4
        /*0000*/ 	.byte	0x02, 0x09, 0x00, 0x00, 0x02, 0x02, 0x01, 0x00, 0x02, 0x05, 0x05, 0x00, 0x03, 0x07, 0x01, 0x01
        /*0010*/ 	.byte	0x02, 0x03, 0x00, 0x00, 0x02, 0x06, 0x01, 0x00, 0x04, 0x0b, 0x08, 0x00, 0x09, 0x00, 0x00, 0x00
        /*0020*/ 	.byte	0x00, 0x00, 0x00, 0x00


//--------------------- .nv.info._Z3addPiS_S_     --------------------------
	.section	.nv.info._Z3addPiS_S_,"",@"SHT_CUDA_INFO"
	.sectionflags	@""
	.align	4


	//----- nvinfo : EIATTR_CUDA_API_VERSION
	.align		4
        /*0000*/ 	.byte	0x04, 0x37
        /*0002*/ 	.short	(.L_7 - .L_6)
.L_6:
        /*0004*/ 	.word	0x00000082


	//----- nvinfo : EIATTR_KPARAM_INFO
	.align		4
.L_7:
        /*0008*/ 	.byte	0x04, 0x17
        /*000a*/ 	.short	(.L_9 - .L_8)
.L_8:
        /*000c*/ 	.word	0x00000000
        /*0010*/ 	.short	0x0002
        /*0012*/ 	.short	0x0010
        /*0014*/ 	.byte	0x00, 0xf5, 0x21, 0x00


	//----- nvinfo : EIATTR_KPARAM_INFO
	.align		4
.L_9:
        /*0018*/ 	.byte	0x04, 0x17
        /*001a*/ 	.short	(.L_11 - .L_10)
.L_10:
        /*001c*/ 	.word	0x00000000
        /*0020*/ 	.short	0x0001
        /*0022*/ 	.short	0x0008
        /*0024*/ 	.byte	0x00, 0xf5, 0x21, 0x00


	//----- nvinfo : EIATTR_KPARAM_INFO
	.align		4
.L_11:
        /*0028*/ 	.byte	0x04, 0x17
        /*002a*/ 	.short	(.L_13 - .L_12)
.L_12:
        /*002c*/ 	.word	0x00000000
        /*0030*/ 	.short	0x0000
        /*0032*/ 	.short	0x0000
        /*0034*/ 	.byte	0x00, 0xf5, 0x21, 0x00


	//----- nvinfo : EIATTR_SPARSE_MMA_MASK
	.align		4
.L_13:
        /*0038*/ 	.byte	0x03, 0x50
        /*003a*/ 	.short	0x0000


	//----- nvinfo : EIATTR_MAXREG_COUNT
	.align		4
        /*003c*/ 	.byte	0x03, 0x1b
        /*003e*/ 	.short	0x00ff


	//----- nvinfo : EIATTR_MERCURY_ISA_VERSION
	.align		4
        /*0040*/ 	.byte	0x03, 0x5f
        /*0042*/ 	.short	0x0101


	//----- nvinfo : EIATTR_VRC_CTA_INIT_COUNT
	.align		4
        /*0044*/ 	.byte	0x02, 0x4a
	.zero		1
	.zero		1


	//----- nvinfo : EIATTR_EXIT_INSTR_OFFSETS
	.align		4
        /*0048*/ 	.byte	0x04, 0x1c
        /*004a*/ 	.short	(.L_15 - .L_14)


	//   ....[0]....
.L_14:
        /*004c*/ 	.word	0x00000060


	//   ....[1]....
        /*0050*/ 	.word	0x00000120


	//----- nvinfo : EIATTR_CBANK_PARAM_SIZE
	.align		4
.L_15:
        /*0054*/ 	.byte	0x03, 0x19
        /*0056*/ 	.short	0x0018


	//----- nvinfo : EIATTR_PARAM_CBANK
	.align		4
        /*0058*/ 	.byte	0x04, 0x0a
        /*005a*/ 	.short	(.L_17 - .L_16)
	.align		4
.L_16:
        /*005c*/ 	.word	index@(.nv.constant0._Z3addPiS_S_)
        /*0060*/ 	.short	0x0380
        /*0062*/ 	.short	0x0018


	//----- nvinfo : EIATTR_SW_WAR
	.align		4
.L_17:
        /*0064*/ 	.byte	0x04, 0x36
        /*0066*/ 	.short	(.L_19 - .L_18)
.L_18:
        /*0068*/ 	.word	0x00000008
.L_19:


//--------------------- .nv.callgraph             --------------------------
	.section	.nv.callgraph,"",@"SHT_CUDA_CALLGRAPH"
	.align	4
	.sectionentsize	8
	.align		4
        /*0000*/ 	.word	0x00000000
	.align		4
        /*0004*/ 	.word	0xffffffff
	.align		4
        /*0008*/ 	.word	0x00000000
	.align		4
        /*000c*/ 	.word	0xfffffffe
	.align		4
        /*0010*/ 	.word	0x00000000
	.align		4
        /*0014*/ 	.word	0xfffffffd
	.align		4
        /*0018*/ 	.word	0x00000000
	.align		4
        /*001c*/ 	.word	0xfffffffc


//--------------------- .text._Z3addPiS_S_        --------------------------
	.section	.text._Z3addPiS_S_,"ax",@progbits
	.align	128
        .global         _Z3addPiS_S_
        .type           _Z3addPiS_S_,@function
        .size           _Z3addPiS_S_,(.L_x_1 - _Z3addPiS_S_)
        .other          _Z3addPiS_S_,@"STO_CUDA_ENTRY STV_DEFAULT"
_Z3addPiS_S_:
.text._Z3addPiS_S_:
[----:B------:R-:W-:Y:S01]  /*0000*/  LDC R1, c[0x0][0x37c] ;  /* 0x0000df00ff017b82 */ /* 0x000fe20000000800 */
[----:B------:R-:W0:Y:S07]  /*0010*/  S2R R9, SR_TID.X ;  /* 0x0000000000097919 */ /* 0x000e2e0000002100 */
[----:B------:R-:W0:Y:S08]  /*0020*/  S2UR UR4, SR_CTAID.X ;  /* 0x00000000000479c3 */ /* 0x000e300000002500 */
[----:B------:R-:W0:Y:S02]  /*0030*/  LDC R0, c[0x0][0x360] ;  /* 0x0000d800ff007b82 */ /* 0x000e240000000800 */
[----:B0-----:R-:W-:-:S05]  /*0040*/  IMAD R9, R0, UR4, R9 ;  /* 0x0000000400097c24 */ /* 0x001fca000f8e0209 */
[----:B------:R-:W-:-:S13]  /*0050*/  ISETP.GT.AND P0, PT, R9, 0xc7, PT ;  /* 0x000000c70900780c */ /* 0x000fda0003f04270 */
[----:B------:R-:W-:Y:S05]  /*0060*/  @P0 EXIT ;  /* 0x000000000000094d */ /* 0x000fea0003800000 */
[----:B------:R-:W0:Y:S01]  /*0070*/  LDC.64 R2, c[0x0][0x380] ;  /* 0x0000e000ff027b82 */ /* 0x000e220000000a00 */
[----:B------:R-:W1:Y:S07]  /*0080*/  LDCU.64 UR4, c[0x0][0x358] ;  /* 0x00006b00ff0477ac */ /* 0x000e6e0008000a00 */
[----:B------:R-:W2:Y:S08]  /*0090*/  LDC.64 R4, c[0x0][0x388] ;  /* 0x0000e200ff047b82 */ /* 0x000eb00000000a00 */
[----:B------:R-:W3:Y:S01]  /*00a0*/  LDC.64 R6, c[0x0][0x390] ;  /* 0x0000e400ff067b82 */ /* 0x000ee20000000a00 */
[----:B0-----:R-:W-:-:S06]  /*00b0*/  IMAD.WIDE R2, R9, 0x4, R2 ;  /* 0x0000000409027825 */ /* 0x001fcc00078e0202 */
[----:B-1----:R-:W4:Y:S01]  /*00c0*/  LDG.E R2, desc[UR4][R2.64] ;  /* 0x0000000402027981 */ /* 0x002f22000c1e1900 */
[----:B--2---:R-:W-:-:S06]  /*00d0*/  IMAD.WIDE R4, R9, 0x4, R4 ;  /* 0x0000000409047825 */ /* 0x004fcc00078e0204 */
[----:B------:R-:W4:Y:S01]  /*00e0*/  LDG.E R5, desc[UR4][R4.64] ;  /* 0x0000000404057981 */ /* 0x000f22000c1e1900 */
[----:B---3--:R-:W-:Y:S01]  /*00f0*/  IMAD.WIDE R6, R9, 0x4, R6 ;  /* 0x0000000409067825 */ /* 0x008fe200078e0206 */
[----:B----4-:R-:W-:-:S05]  /*0100*/  IADD3 R9, PT, PT, R2, R5, RZ ;  /* 0x0000000502097210 */ /* 0x010fca0007ffe0ff */
[----:B------:R-:W-:Y:S01]  /*0110*/  STG.E desc[UR4][R6.64], R9 ;  /* 0x0000000906007986 */ /* 0x000fe2000c101904 */
[----:B------:R-:W-:Y:S05]  /*0120*/  EXIT ;  /* 0x000000000000794d */ /* 0x000fea0003800000 */
.L_x_0:
[----:B------:R-:W-:-:S00]  /*0130*/  BRA `(.L_x_0) ;  /* 0xfffffffc00fc7947 */ /* 0x000fc0000383ffff */
[----:B------:R-:W-:-:S00]  /*0140*/  NOP ;  /* 0x0000000000007918 */ /* 0x000fc00000000000 */
        /* <DEDUP_REMOVED lines=11> */
.L_x_1:


//--------------------- .nv.shared.reserved.0     --------------------------
	.section	.nv.shared.reserved.0,"aw",@nobits
	.weak		__nv_reservedSMEM_offset_0_alias
	.size		__nv_reservedSMEM_offset_0_alias, 0, 64
	.other		__nv_reservedSMEM_offset_0_alias,@"STO_CUDA_RESERVED_SHARED STV_DEFAULT"
__nv_reservedSMEM_offset_0_alias:
	.zero		0
	.zero		64


//--------------------- .nv.constant0._Z3addPiS_S_ --------------------------
	.section	.nv.constant0._Z3addPiS_S_,"a",@progbits
	.sectionflags	@""
	.align	4
.nv.constant0._Z3addPiS_S_:
	.zero		920


//--------------------- SYMBOLS --------------------------

	.type		.nv.reservedSmem.offset0,@object
	.size		.nv.reservedSmem.offset0,0x4
